//
// Generated by NVIDIA NVVM Compiler
//
// Compiler Build ID: CL-36424714
// Cuda compilation tools, release 13.0, V13.0.88
// Based on NVVM 20.0.0
//

.version 9.0
.target sm_100
.address_size 64

	// .globl	_Z10vector_addPfS_S_

.visible .entry _Z10vector_addPfS_S_(
	.param .u64 .ptr .align 1 _Z10vector_addPfS_S__param_0,
	.param .u64 .ptr .align 1 _Z10vector_addPfS_S__param_1,
	.param .u64 .ptr .align 1 _Z10vector_addPfS_S__param_2
)
{
	.reg .b32 	%r<2>;
	.reg .b32 	%f<4>;
	.reg .b64 	%rd<11>;

	ld.param.u64 	%rd1, [_Z10vector_addPfS_S__param_0];
	ld.param.u64 	%rd2, [_Z10vector_addPfS_S__param_1];
	ld.param.u64 	%rd3, [_Z10vector_addPfS_S__param_2];
	cvta.to.global.u64 	%rd4, %rd3;
	cvta.to.global.u64 	%rd5, %rd2;
	cvta.to.global.u64 	%rd6, %rd1;
	mov.u32 	%r1, %tid.x;
	mul.wide.u32 	%rd7, %r1, 4;
	add.s64 	%rd8, %rd6, %rd7;
	ld.global.f32 	%f1, [%rd8];
	add.s64 	%rd9, %rd5, %rd7;
	ld.global.f32 	%f2, [%rd9];
	add.f32 	%f3, %f1, %f2;
	add.s64 	%rd10, %rd4, %rd7;
	st.global.f32 	[%rd10], %f3;
	ret;

}
	// .globl	_Z13vector_assignPfS_S_
.visible .entry _Z13vector_assignPfS_S_(
	.param .u64 .ptr .align 1 _Z13vector_assignPfS_S__param_0,
	.param .u64 .ptr .align 1 _Z13vector_assignPfS_S__param_1,
	.param .u64 .ptr .align 1 _Z13vector_assignPfS_S__param_2
)
{
	.reg .b32 	%r<5>;
	.reg .b64 	%rd<11>;

	ld.param.u64 	%rd1, [_Z13vector_assignPfS_S__param_0];
	ld.param.u64 	%rd2, [_Z13vector_assignPfS_S__param_1];
	ld.param.u64 	%rd3, [_Z13vector_assignPfS_S__param_2];
	cvta.to.global.u64 	%rd4, %rd3;
	cvta.to.global.u64 	%rd5, %rd2;
	cvta.to.global.u64 	%rd6, %rd1;
	mov.u32 	%r1, %tid.x;
	mul.wide.u32 	%rd7, %r1, 4;
	add.s64 	%rd8, %rd6, %rd7;
	mov.b32 	%r2, 1065353216;
	st.global.u32 	[%rd8], %r2;
	add.s64 	%rd9, %rd5, %rd7;
	mov.b32 	%r3, 1073741824;
	st.global.u32 	[%rd9], %r3;
	add.s64 	%rd10, %rd4, %rd7;
	mov.b32 	%r4, 0;
	st.global.u32 	[%rd10], %r4;
	ret;

}
	// .globl	_Z10matrix_addPfS_S_m
.visible .entry _Z10matrix_addPfS_S_m(
	.param .u64 .ptr .align 1 _Z10matrix_addPfS_S_m_param_0,
	.param .u64 .ptr .align 1 _Z10matrix_addPfS_S_m_param_1,
	.param .u64 .ptr .align 1 _Z10matrix_addPfS_S_m_param_2,
	.param .u64 _Z10matrix_addPfS_S_m_param_3
)
{
	.reg .b32 	%r<9>;
	.reg .b32 	%f<4>;
	.reg .b64 	%rd<17>;

	ld.param.u64 	%rd1, [_Z10matrix_addPfS_S_m_param_0];
	ld.param.u64 	%rd2, [_Z10matrix_addPfS_S_m_param_1];
	ld.param.u64 	%rd3, [_Z10matrix_addPfS_S_m_param_2];
	ld.param.u64 	%rd4, [_Z10matrix_addPfS_S_m_param_3];
	cvta.to.global.u64 	%rd5, %rd3;
	cvta.to.global.u64 	%rd6, %rd1;
	cvta.to.global.u64 	%rd7, %rd2;
	mov.u32 	%r1, %ntid.x;
	mov.u32 	%r2, %ctaid.x;
	mov.u32 	%r3, %tid.x;
	mad.lo.s32 	%r4, %r1, %r2, %r3;
	mov.u32 	%r5, %ntid.y;
	mov.u32 	%r6, %ctaid.y;
	mov.u32 	%r7, %tid.y;
	mad.lo.s32 	%r8, %r5, %r6, %r7;
	cvt.s64.s32 	%rd8, %r4;
	mul.lo.s64 	%rd9, %rd4, %rd8;
	add.s64 	%rd10, %rd6, %rd9;
	add.s64 	%rd11, %rd7, %rd9;
	add.s64 	%rd12, %rd5, %rd9;
	mul.wide.u32 	%rd13, %r8, 4;
	add.s64 	%rd14, %rd11, %rd13;
	ld.global.f32 	%f1, [%rd14];
	add.s64 	%rd15, %rd10, %rd13;
	ld.global.f32 	%f2, [%rd15];
	add.f32 	%f3, %f1, %f2;
	add.s64 	%rd16, %rd12, %rd13;
	st.global.f32 	[%rd16], %f3;
	ret;

}


// ===== COMPILED SASS (sm_100) =====

	.target	sm_100

	.elftype	@"ET_EXEC"


//--------------------- .note.nv.tkinfo           --------------------------
	.section	.note.nv.tkinfo,"",@"SHT_NOTE"
	.sectionflags	@"SHF_NOTE_NV_TKINFO"
	.tkinfo
        /*0018*/ 	.word	0x00000002
        /*0030*/ 	.string	""
        /*0030*/ 	.string	"ptxas"
        /*0030*/ 	.string	"Cuda compilation tools, release 13.0, V13.0.88"
        /*0030*/ 	.string	"Build cuda_13.0.r13.0/compiler.36424714_0"
        /*0030*/ 	.string	"-arch sm_100 -m 64 "



//--------------------- .note.nv.cuinfo           --------------------------
	.section	.note.nv.cuinfo,"",@"SHT_NOTE"
	.sectionflags	@"SHF_NOTE_NV_CUINFO"
        /*0018*/ 	.short	0x0002
        /*001a*/ 	.short	0x0064
        /*001c*/ 	.short	0x0082
	.zero		2


//--------------------- .nv.info                  --------------------------
	.section	.nv.info,"",@"SHT_CUDA_INFO"
	.align	4


	//----- nvinfo : EIATTR_REGCOUNT
	.align		4
        /*0000*/ 	.byte	0x04, 0x2f
        /*0002*/ 	.short	(.L_1 - .L_0)
	.align		4
.L_0:
        /*0004*/ 	.word	index@(_Z10vector_addPfS_S_)
        /*0008*/ 	.word	0x0000000c


	//----- nvinfo : EIATTR_FRAME_SIZE
	.align		4
.L_1:
        /*000c*/ 	.byte	0x04, 0x11
        /*000e*/ 	.short	(.L_3 - .L_2)
	.align		4
.L_2:
        /*0010*/ 	.word	index@(_Z10vector_addPfS_S_)
        /*0014*/ 	.word	0x00000000


	//----- nvinfo : EIATTR_REGCOUNT
	.align		4
.L_3:
        /*0018*/ 	.byte	0x04, 0x2f
        /*001a*/ 	.short	(.L_5 - .L_4)
	.align		4
.L_4:
        /*001c*/ 	.word	index@(_Z13vector_assignPfS_S_)
        /*0020*/ 	.word	0x00000010


	//----- nvinfo : EIATTR_FRAME_SIZE
	.align		4
.L_5:
        /*0024*/ 	.byte	0x04, 0x11
        /*0026*/ 	.short	(.L_7 - .L_6)
	.align		4
.L_6:
        /*0028*/ 	.word	index@(_Z13vector_assignPfS_S_)
        /*002c*/ 	.word	0x00000000


	//----- nvinfo : EIATTR_REGCOUNT
	.align		4
.L_7:
        /*0030*/ 	.byte	0x04, 0x2f
        /*0032*/ 	.short	(.L_9 - .L_8)
	.align		4
.L_8:
        /*0034*/ 	.word	index@(_Z10matrix_addPfS_S_m)
        /*0038*/ 	.word	0x00000010


	//----- nvinfo : EIATTR_FRAME_SIZE
	.align		4
.L_9:
        /*003c*/ 	.byte	0x04, 0x11
        /*003e*/ 	.short	(.L_11 - .L_10)
	.align		4
.L_10:
        /*0040*/ 	.word	index@(_Z10matrix_addPfS_S_m)
        /*0044*/ 	.word	0x00000000


	//----- nvinfo : EIATTR_MIN_STACK_SIZE
	.align		4
.L_11:
        /*0048*/ 	.byte	0x04, 0x12
        /*004a*/ 	.short	(.L_13 - .L_12)
	.align		4
.L_12:
        /*004c*/ 	.word	index@(_Z10matrix_addPfS_S_m)
        /*0050*/ 	.word	0x00000000


	//----- nvinfo : EIATTR_MIN_STACK_SIZE
	.align		4
.L_13:
        /*0054*/ 	.byte	0x04, 0x12
        /*0056*/ 	.short	(.L_15 - .L_14)
	.align		4
.L_14:
        /*0058*/ 	.word	index@(_Z13vector_assignPfS_S_)
        /*005c*/ 	.word	0x00000000


	//----- nvinfo : EIATTR_MIN_STACK_SIZE
	.align		4
.L_15:
        /*0060*/ 	.byte	0x04, 0x12
        /*0062*/ 	.short	(.L_17 - .L_16)
	.align		4
.L_16:
        /*0064*/ 	.word	index@(_Z10vector_addPfS_S_)
        /*0068*/ 	.word	0x00000000
.L_17:


//--------------------- .nv.compat                --------------------------
	.section	.nv.compat,"",@"SHT_CUDA_COMPAT_INFO"
	.align	4
        /*0000*/ 	.byte	0x02, 0x09, 0x00, 0x00, 0x02, 0x02, 0x01, 0x00, 0x02, 0x05, 0x05, 0x00, 0x03, 0x07, 0x01, 0x01
        /*0010*/ 	.byte	0x02, 0x03, 0x00, 0x00, 0x02, 0x06, 0x01, 0x00, 0x04, 0x0b, 0x08, 0x00, 0x09, 0x00, 0x00, 0x00
        /*0020*/ 	.byte	0x00, 0x00, 0x00, 0x00


//--------------------- .nv.info._Z10matrix_addPfS_S_m --------------------------
	.section	.nv.info._Z10matrix_addPfS_S_m,"",@"SHT_CUDA_INFO"
	.sectionflags	@""
	.align	4


	//----- nvinfo : EIATTR_CUDA_API_VERSION
	.align		4
        /*0000*/ 	.byte	0x04, 0x37
        /*0002*/ 	.short	(.L_19 - .L_18)
.L_18:
        /*0004*/ 	.word	0x00000082


	//----- nvinfo : EIATTR_KPARAM_INFO
	.align		4
.L_19:
        /*0008*/ 	.byte	0x04, 0x17
        /*000a*/ 	.short	(.L_21 - .L_20)
.L_20:
        /*000c*/ 	.word	0x00000000
        /*0010*/ 	.short	0x0003
        /*0012*/ 	.short	0x0018
        /*0014*/ 	.byte	0x00, 0xf0, 0x21, 0x00


	//----- nvinfo : EIATTR_KPARAM_INFO
	.align		4
.L_21:
        /*0018*/ 	.byte	0x04, 0x17
        /*001a*/ 	.short	(.L_23 - .L_22)
.L_22:
        /*001c*/ 	.word	0x00000000
        /*0020*/ 	.short	0x0002
        /*0022*/ 	.short	0x0010
        /*0024*/ 	.byte	0x00, 0xf5, 0x21, 0x00


	//----- nvinfo : EIATTR_KPARAM_INFO
	.align		4
.L_23:
        /*0028*/ 	.byte	0x04, 0x17
        /*002a*/ 	.short	(.L_25 - .L_24)
.L_24:
        /*002c*/ 	.word	0x00000000
        /*0030*/ 	.short	0x0001
        /*0032*/ 	.short	0x0008
        /*0034*/ 	.byte	0x00, 0xf5, 0x21, 0x00


	//----- nvinfo : EIATTR_KPARAM_INFO
	.align		4
.L_25:
        /*0038*/ 	.byte	0x04, 0x17
        /*003a*/ 	.short	(.L_27 - .L_26)
.L_26:
        /*003c*/ 	.word	0x00000000
        /*0040*/ 	.short	0x0000
        /*0042*/ 	.short	0x0000
        /*0044*/ 	.byte	0x00, 0xf5, 0x21, 0x00


	//----- nvinfo : EIATTR_SPARSE_MMA_MASK
	.align		4
.L_27:
        /*0048*/ 	.byte	0x03, 0x50
        /*004a*/ 	.short	0x0000


	//----- nvinfo : EIATTR_MAXREG_COUNT
	.align		4
        /*004c*/ 	.byte	0x03, 0x1b
        /*004e*/ 	.short	0x00ff


	//----- nvinfo : EIATTR_MERCURY_ISA_VERSION
	.align		4
        /*0050*/ 	.byte	0x03, 0x5f
        /*0052*/ 	.short	0x0101


	//----- nvinfo : EIATTR_VRC_CTA_INIT_COUNT
	.align		4
        /*0054*/ 	.byte	0x02, 0x4a
	.zero		1
	.zero		1


	//----- nvinfo : EIATTR_EXIT_INSTR_OFFSETS
	.align		4
        /*0058*/ 	.byte	0x04, 0x1c
        /*005a*/ 	.short	(.L_29 - .L_28)


	//   ....[0]....
.L_28:
        /*005c*/ 	.word	0x00000200


	//----- nvinfo : EIATTR_CBANK_PARAM_SIZE
	.align		4
.L_29:
        /*0060*/ 	.byte	0x03, 0x19
        /*0062*/ 	.short	0x0020


	//----- nvinfo : EIATTR_PARAM_CBANK
	.align		4
        /*0064*/ 	.byte	0x04, 0x0a
        /*0066*/ 	.short	(.L_31 - .L_30)
	.align		4
.L_30:
        /*0068*/ 	.word	index@(.nv.constant0._Z10matrix_addPfS_S_m)
        /*006c*/ 	.short	0x0380
        /*006e*/ 	.short	0x0020


	//----- nvinfo : EIATTR_SW_WAR
	.align		4
.L_31:
        /*0070*/ 	.byte	0x04, 0x36
        /*0072*/ 	.short	(.L_33 - .L_32)
.L_32:
        /*0074*/ 	.word	0x00000008
.L_33:


//--------------------- .nv.info._Z13vector_assignPfS_S_ --------------------------
	.section	.nv.info._Z13vector_assignPfS_S_,"",@"SHT_CUDA_INFO"
	.sectionflags	@""
	.align	4


	//----- nvinfo : EIATTR_CUDA_API_VERSION
	.align		4
        /*0000*/ 	.byte	0x04, 0x37
        /*0002*/ 	.short	(.L_35 - .L_34)
.L_34:
        /*0004*/ 	.word	0x00000082


	//----- nvinfo : EIATTR_KPARAM_INFO
	.align		4
.L_35:
        /*0008*/ 	.byte	0x04, 0x17
        /*000a*/ 	.short	(.L_37 - .L_36)
.L_36:
        /*000c*/ 	.word	0x00000000
        /*0010*/ 	.short	0x0002
        /*0012*/ 	.short	0x0010
        /*0014*/ 	.byte	0x00, 0xf5, 0x21, 0x00


	//----- nvinfo : EIATTR_KPARAM_INFO
	.align		4
.L_37:
        /*0018*/ 	.byte	0x04, 0x17
        /*001a*/ 	.short	(.L_39 - .L_38)
.L_38:
        /*001c*/ 	.word	0x00000000
        /*0020*/ 	.short	0x0001
        /*0022*/ 	.short	0x0008
        /*0024*/ 	.byte	0x00, 0xf5, 0x21, 0x00


	//----- nvinfo : EIATTR_KPARAM_INFO
	.align		4
.L_39:
        /*0028*/ 	.byte	0x04, 0x17
        /*002a*/ 	.short	(.L_41 - .L_40)
.L_40:
        /*002c*/ 	.word	0x00000000
        /*0030*/ 	.short	0x0000
        /*0032*/ 	.short	0x0000
        /*0034*/ 	.byte	0x00, 0xf5, 0x21, 0x00


	//----- nvinfo : EIATTR_SPARSE_MMA_MASK
	.align		4
.L_41:
        /*0038*/ 	.byte	0x03, 0x50
        /*003a*/ 	.short	0x0000


	//----- nvinfo : EIATTR_MAXREG_COUNT
	.align		4
        /*003c*/ 	.byte	0x03, 0x1b
        /*003e*/ 	.short	0x00ff


	//----- nvinfo : EIATTR_MERCURY_ISA_VERSION
	.align		4
        /*0040*/ 	.byte	0x03, 0x5f
        /*0042*/ 	.short	0x0101


	//----- nvinfo : EIATTR_VRC_CTA_INIT_COUNT
	.align		4
        /*0044*/ 	.byte	0x02, 0x4a
	.zero		1
	.zero		1


	//----- nvinfo : EIATTR_EXIT_INSTR_OFFSETS
	.align		4
        /*0048*/ 	.byte	0x04, 0x1c
        /*004a*/ 	.short	(.L_43 - .L_42)


	//   ....[0]....
.L_42:
        /*004c*/ 	.word	0x000000e0


	//----- nvinfo : EIATTR_CBANK_PARAM_SIZE
	.align		4
.L_43:
        /*0050*/ 	.byte	0x03, 0x19
        /*0052*/ 	.short	0x0018


	//----- nvinfo : EIATTR_PARAM_CBANK
	.align		4
        /*0054*/ 	.byte	0x04, 0x0a
        /*0056*/ 	.short	(.L_45 - .L_44)
	.align		4
.L_44:
        /*0058*/ 	.word	index@(.nv.constant0._Z13vector_assignPfS_S_)
        /*005c*/ 	.short	0x0380
        /*005e*/ 	.short	0x0018


	//----- nvinfo : EIATTR_SW_WAR
	.align		4
.L_45:
        /*0060*/ 	.byte	0x04, 0x36
        /*0062*/ 	.short	(.L_47 - .L_46)
.L_46:
        /*0064*/ 	.word	0x00000008
.L_47:


//--------------------- .nv.info._Z10vector_addPfS_S_ --------------------------
	.section	.nv.info._Z10vector_addPfS_S_,"",@"SHT_CUDA_INFO"
	.sectionflags	@""
	.align	4


	//----- nvinfo : EIATTR_CUDA_API_VERSION
	.align		4
        /*0000*/ 	.byte	0x04, 0x37
        /*0002*/ 	.short	(.L_49 - .L_48)
.L_48:
        /*0004*/ 	.word	0x00000082


	//----- nvinfo : EIATTR_KPARAM_INFO
	.align		4
.L_49:
        /*0008*/ 	.byte	0x04, 0x17
        /*000a*/ 	.short	(.L_51 - .L_50)
.L_50:
        /*000c*/ 	.word	0x00000000
        /*0010*/ 	.short	0x0002
        /*0012*/ 	.short	0x0010
        /*0014*/ 	.byte	0x00, 0xf5, 0x21, 0x00


	//----- nvinfo : EIATTR_KPARAM_INFO
	.align		4
.L_51:
        /*0018*/ 	.byte	0x04, 0x17
        /*001a*/ 	.short	(.L_53 - .L_52)
.L_52:
        /*001c*/ 	.word	0x00000000
        /*0020*/ 	.short	0x0001
        /*0022*/ 	.short	0x0008
        /*0024*/ 	.byte	0x00, 0xf5, 0x21, 0x00


	//----- nvinfo : EIATTR_KPARAM_INFO
	.align		4
.L_53:
        /*0028*/ 	.byte	0x04, 0x17
        /*002a*/ 	.short	(.L_55 - .L_54)
.L_54:
        /*002c*/ 	.word	0x00000000
        /*0030*/ 	.short	0x0000
        /*0032*/ 	.short	0x0000
        /*0034*/ 	.byte	0x00, 0xf5, 0x21, 0x00


	//----- nvinfo : EIATTR_SPARSE_MMA_MASK
	.align		4
.L_55:
        /*0038*/ 	.byte	0x03, 0x50
        /*003a*/ 	.short	0x0000


	//----- nvinfo : EIATTR_MAXREG_COUNT
	.align		4
        /*003c*/ 	.byte	0x03, 0x1b
        /*003e*/ 	.short	0x00ff


	//----- nvinfo : EIATTR_MERCURY_ISA_VERSION
	.align		4
        /*0040*/ 	.byte	0x03, 0x5f
        /*0042*/ 	.short	0x0101


	//----- nvinfo : EIATTR_VRC_CTA_INIT_COUNT
	.align		4
        /*0044*/ 	.byte	0x02, 0x4a
	.zero		1
	.zero		1


	//----- nvinfo : EIATTR_EXIT_INSTR_OFFSETS
	.align		4
        /*0048*/ 	.byte	0x04, 0x1c
        /*004a*/ 	.short	(.L_57 - .L_56)


	//   ....[0]....
.L_56:
        /*004c*/ 	.word	0x000000d0


	//----- nvinfo : EIATTR_CBANK_PARAM_SIZE
	.align		4
.L_57:
        /*0050*/ 	.byte	0x03, 0x19
        /*0052*/ 	.short	0x0018


	//----- nvinfo : EIATTR_PARAM_CBANK
	.align		4
        /*0054*/ 	.byte	0x04, 0x0a
        /*0056*/ 	.short	(.L_59 - .L_58)
	.align		4
.L_58:
        /*0058*/ 	.word	index@(.nv.constant0._Z10vector_addPfS_S_)
        /*005c*/ 	.short	0x0380
        /*005e*/ 	.short	0x0018


	//----- nvinfo : EIATTR_SW_WAR
	.align		4
.L_59:
        /*0060*/ 	.byte	0x04, 0x36
        /*0062*/ 	.short	(.L_61 - .L_60)
.L_60:
        /*0064*/ 	.word	0x00000008
.L_61:


//--------------------- .nv.callgraph             --------------------------
	.section	.nv.callgraph,"",@"SHT_CUDA_CALLGRAPH"
	.align	4
	.sectionentsize	8
	.align		4
        /*0000*/ 	.word	0x00000000
	.align		4
        /*0004*/ 	.word	0xffffffff
	.align		4
        /*0008*/ 	.word	0x00000000
	.align		4
        /*000c*/ 	.word	0xfffffffe
	.align		4
        /*0010*/ 	.word	0x00000000
	.align		4
        /*0014*/ 	.word	0xfffffffd
	.align		4
        /*0018*/ 	.word	0x00000000
	.align		4
        /*001c*/ 	.word	0xfffffffc


//--------------------- .text._Z10matrix_addPfS_S_m --------------------------
	.section	.text._Z10matrix_addPfS_S_m,"ax",@progbits
	.align	128
        .global         _Z10matrix_addPfS_S_m
        .type           _Z10matrix_addPfS_S_m,@function
        .size           _Z10matrix_addPfS_S_m,(.L_x_3 - _Z10matrix_addPfS_S_m)
        .other          _Z10matrix_addPfS_S_m,@"STO_CUDA_ENTRY STV_DEFAULT"
_Z10matrix_addPfS_S_m:
.text._Z10matrix_addPfS_S_m:
[----:B------:R-:W-:Y:S01]  /*0000*/  LDC R1, c[0x0][0x37c] ;  /* 0x0000df00ff017b82 */ /* 0x000fe20000000800 */
[----:B------:R-:W0:Y:S01]  /*0010*/  S2R R9, SR_CTAID.X ;  /* 0x0000000000097919 */ /* 0x000e220000002500 */
[----:B------:R-:W0:Y:S06]  /*0020*/  LDCU UR4, c[0x0][0x360] ;  /* 0x00006c00ff0477ac */ /* 0x000e2c0008000800 */
[----:B------:R-:W1:Y:S01]  /*0030*/  LDC.64 R2, c[0x0][0x380] ;  /* 0x0000e000ff027b82 */ /* 0x000e620000000a00 */
[----:B------:R-:W0:Y:S01]  /*0040*/  S2R R0, SR_TID.X ;  /* 0x0000000000007919 */ /* 0x000e220000002100 */
[----:B------:R-:W1:Y:S01]  /*0050*/  LDCU.64 UR8, c[0x0][0x398] ;  /* 0x00007300ff0877ac */ /* 0x000e620008000a00 */
[----:B------:R-:W2:Y:S01]  /*0060*/  S2R R11, SR_CTAID.Y ;  /* 0x00000000000b7919 */ /* 0x000ea20000002600 */
[----:B------:R-:W2:Y:S04]  /*0070*/  LDCU UR6, c[0x0][0x364] ;  /* 0x00006c80ff0677ac */ /* 0x000ea80008000800 */
[----:B------:R-:W3:Y:S01]  /*0080*/  LDC.64 R4, c[0x0][0x388] ;  /* 0x0000e200ff047b82 */ /* 0x000ee20000000a00 */
[----:B------:R-:W2:Y:S01]  /*0090*/  S2R R6, SR_TID.Y ;  /* 0x0000000000067919 */ /* 0x000ea20000002200 */
[----:B0-----:R-:W-:Y:S01]  /*00a0*/  IMAD R9, R9, UR4, R0 ;  /* 0x0000000409097c24 */ /* 0x001fe2000f8e0200 */
[----:B------:R-:W0:Y:S03]  /*00b0*/  LDCU.64 UR4, c[0x0][0x358] ;  /* 0x00006b00ff0477ac */ /* 0x000e260008000a00 */
[----:B-1----:R-:W-:Y:S01]  /*00c0*/  IMAD.WIDE.U32 R2, R9, UR8, R2 ;  /* 0x0000000809027c25 */ /* 0x002fe2000f8e0002 */
[----:B------:R-:W-:-:S03]  /*00d0*/  SHF.R.S32.HI R0, RZ, 0x1f, R9 ;  /* 0x0000001fff007819 */ /* 0x000fc60000011409 */
[----:B---3--:R-:W-:-:S04]  /*00e0*/  IMAD.WIDE.U32 R4, R9, UR8, R4 ;  /* 0x0000000809047c25 */ /* 0x008fc8000f8e0004 */
[----:B------:R-:W-:Y:S02]  /*00f0*/  IMAD R0, R0, UR8, RZ ;  /* 0x0000000800007c24 */ /* 0x000fe4000f8e02ff */
[----:B--2---:R-:W-:Y:S01]  /*0100*/  IMAD R11, R11, UR6, R6 ;  /* 0x000000060b0b7c24 */ /* 0x004fe2000f8e0206 */
[----:B------:R-:W-:Y:S01]  /*0110*/  MOV R6, R2 ;  /* 0x0000000200067202 */ /* 0x000fe20000000f00 */
[----:B------:R-:W-:Y:S01]  /*0120*/  IMAD R13, R9, UR9, R0 ;  /* 0x00000009090d7c24 */ /* 0x000fe2000f8e0200 */
[----:B------:R-:W-:-:S04]  /*0130*/  MOV R2, R4 ;  /* 0x0000000400027202 */ /* 0x000fc80000000f00 */
[----:B------:R-:W-:Y:S02]  /*0140*/  IADD3 R7, PT, PT, R3, R13, RZ ;  /* 0x0000000d03077210 */ /* 0x000fe40007ffe0ff */
[----:B------:R-:W-:Y:S01]  /*0150*/  IADD3 R3, PT, PT, R13, R5, RZ ;  /* 0x000000050d037210 */ /* 0x000fe20007ffe0ff */
[----:B------:R-:W-:-:S03]  /*0160*/  IMAD.WIDE.U32 R4, R11, 0x4, R6 ;  /* 0x000000040b047825 */ /* 0x000fc600078e0006 */
[----:B------:R-:W1:Y:S01]  /*0170*/  LDC.64 R6, c[0x0][0x390] ;  /* 0x0000e400ff067b82 */ /* 0x000e620000000a00 */
[----:B------:R-:W-:Y:S02]  /*0180*/  IMAD.WIDE.U32 R2, R11, 0x4, R2 ;  /* 0x000000040b027825 */ /* 0x000fe400078e0002 */
[----:B0-----:R-:W2:Y:S04]  /*0190*/  LDG.E R5, desc[UR4][R4.64] ;  /* 0x0000000404057981 */ /* 0x001ea8000c1e1900 */
[----:B------:R-:W2:Y:S01]  /*01a0*/  LDG.E R2, desc[UR4][R2.64] ;  /* 0x0000000402027981 */ /* 0x000ea2000c1e1900 */
[----:B-1----:R-:W-:-:S05]  /*01b0*/  IMAD.WIDE.U32 R6, R9, UR8, R6 ;  /* 0x0000000809067c25 */ /* 0x002fca000f8e0006 */
[----:B------:R-:W-:-:S03]  /*01c0*/  IADD3 R7, PT, PT, R13, R7, RZ ;  /* 0x000000070d077210 */ /* 0x000fc60007ffe0ff */
[----:B------:R-:W-:-:S04]  /*01d0*/  IMAD.WIDE.U32 R6, R11, 0x4, R6 ;  /* 0x000000040b067825 */ /* 0x000fc800078e0006 */
[----:B--2---:R-:W-:-:S05]  /*01e0*/  FADD R9, R2, R5 ;  /* 0x0000000502097221 */ /* 0x004fca0000000000 */
[----:B------:R-:W-:Y:S01]  /*01f0*/  STG.E desc[UR4][R6.64], R9 ;  /* 0x0000000906007986 */ /* 0x000fe2000c101904 */
[----:B------:R-:W-:Y:S05]  /*0200*/  EXIT ;  /* 0x000000000000794d */ /* 0x000fea0003800000 */
.L_x_0:
[----:B------:R-:W-:-:S00]  /*0210*/  BRA `(.L_x_0) ;  /* 0xfffffffc00fc7947 */ /* 0x000fc0000383ffff */
[----:B------:R-:W-:-:S00]  /*0220*/  NOP ;  /* 0x0000000000007918 */ /* 0x000fc00000000000 */
        /* <DEDUP_REMOVED lines=13> */
.L_x_3:


//--------------------- .text._Z13vector_assignPfS_S_ --------------------------
	.section	.text._Z13vector_assignPfS_S_,"ax",@progbits
	.align	128
        .global         _Z13vector_assignPfS_S_
        .type           _Z13vector_assignPfS_S_,@function
        .size           _Z13vector_assignPfS_S_,(.L_x_4 - _Z13vector_assignPfS_S_)
        .other          _Z13vector_assignPfS_S_,@"STO_CUDA_ENTRY STV_DEFAULT"
_Z13vector_assignPfS_S_:
.text._Z13vector_assignPfS_S_:
[----:B------:R-:W-:Y:S01]  /*0000*/  LDC R1, c[0x0][0x37c] ;  /* 0x0000df00ff017b82 */ /* 0x000fe20000000800 */
[----:B------:R-:W0:Y:S07]  /*0010*/  S2R R9, SR_TID.X ;  /* 0x0000000000097919 */ /* 0x000e2e0000002100 */
[----:B------:R-:W0:Y:S01]  /*0020*/  LDC.64 R2, c[0x0][0x380] ;  /* 0x0000e000ff027b82 */ /* 0x000e220000000a00 */
[----:B------:R-:W1:Y:S01]  /*0030*/  LDCU.64 UR4, c[0x0][0x358] ;  /* 0x00006b00ff0477ac */ /* 0x000e620008000a00 */
[----:B------:R-:W-:Y:S01]  /*0040*/  HFMA2 R11, -RZ, RZ, 1.875, 0 ;  /* 0x3f800000ff0b7431 */ /* 0x000fe200000001ff */
[----:B------:R-:W-:-:S05]  /*0050*/  MOV R13, 0x40000000 ;  /* 0x40000000000d7802 */ /* 0x000fca0000000f00 */
[----:B------:R-:W2:Y:S08]  /*0060*/  LDC.64 R4, c[0x0][0x388] ;  /* 0x0000e200ff047b82 */ /* 0x000eb00000000a00 */
[----:B------:R-:W3:Y:S01]  /*0070*/  LDC.64 R6, c[0x0][0x390] ;  /* 0x0000e400ff067b82 */ /* 0x000ee20000000a00 */
[----:B0-----:R-:W-:-:S04]  /*0080*/  IMAD.WIDE.U32 R2, R9, 0x4, R2 ;  /* 0x0000000409027825 */ /* 0x001fc800078e0002 */
[C---:B--2---:R-:W-:Y:S01]  /*0090*/  IMAD.WIDE.U32 R4, R9.reuse, 0x4, R4 ;  /* 0x0000000409047825 */ /* 0x044fe200078e0004 */
[----:B-1----:R-:W-:Y:S03]  /*00a0*/  STG.E desc[UR4][R2.64], R11 ;  /* 0x0000000b02007986 */ /* 0x002fe6000c101904 */
[----:B---3--:R-:W-:Y:S01]  /*00b0*/  IMAD.WIDE.U32 R6, R9, 0x4, R6 ;  /* 0x0000000409067825 */ /* 0x008fe200078e0006 */
[----:B------:R-:W-:Y:S04]  /*00c0*/  STG.E desc[UR4][R4.64], R13 ;  /* 0x0000000d04007986 */ /* 0x000fe8000c101904 */
[----:B------:R-:W-:Y:S01]  /*00d0*/  STG.E desc[UR4][R6.64], RZ ;  /* 0x000000ff06007986 */ /* 0x000fe2000c101904 */
[----:B------:R-:W-:Y:S05]  /*00e0*/  EXIT ;  /* 0x000000000000794d */ /* 0x000fea0003800000 */
.L_x_1:
        /* <DEDUP_REMOVED lines=9> */
.L_x_4:


//--------------------- .text._Z10vector_addPfS_S_ --------------------------
	.section	.text._Z10vector_addPfS_S_,"ax",@progbits
	.align	128
        .global         _Z10vector_addPfS_S_
        .type           _Z10vector_addPfS_S_,@function
        .size           _Z10vector_addPfS_S_,(.L_x_5 - _Z10vector_addPfS_S_)
        .other          _Z10vector_addPfS_S_,@"STO_CUDA_ENTRY STV_DEFAULT"
_Z10vector_addPfS_S_:
.text._Z10vector_addPfS_S_:
[----:B------:R-:W-:Y:S01]  /*0000*/  LDC R1, c[0x0][0x37c] ;  /* 0x0000df00ff017b82 */ /* 0x000fe20000000800 */
[----:B------:R-:W0:Y:S07]  /*0010*/  S2R R9, SR_TID.X ;  /* 0x0000000000097919 */ /* 0x000e2e0000002100 */
[----:B------:R-:W0:Y:S01]  /*0020*/  LDC.64 R2, c[0x0][0x380] ;  /* 0x0000e000ff027b82 */ /* 0x000e220000000a00 */
[----:B------:R-:W1:Y:S07]  /*0030*/  LDCU.64 UR4, c[0x0][0x358] ;  /* 0x00006b00ff0477ac */ /* 0x000e6e0008000a00 */
[----:B------:R-:W2:Y:S08]  /*0040*/  LDC.64 R4, c[0x0][0x388] ;  /* 0x0000e200ff047b82 */ /* 0x000eb00000000a00 */
[----:B------:R-:W3:Y:S01]  /*0050*/  LDC.64 R6, c[0x0][0x390] ;  /* 0x0000e400ff067b82 */ /* 0x000ee20000000a00 */
[----:B0-----:R-:W-:-:S04]  /*0060*/  IMAD.WIDE.U32 R2, R9, 0x4, R2 ;  /* 0x0000000409027825 */ /* 0x001fc800078e0002 */
[C---:B--2---:R-:W-:Y:S02]  /*0070*/  IMAD.WIDE.U32 R4, R9.reuse, 0x4, R4 ;  /* 0x0000000409047825 */ /* 0x044fe400078e0004 */
[----:B-1----:R-:W2:Y:S04]  /*0080*/  LDG.E R2, desc[UR4][R2.64] ;  /* 0x0000000402027981 */ /* 0x002ea8000c1e1900 */
[----:B------:R-:W2:Y:S01]  /*0090*/  LDG.E R5, desc[UR4][R4.64] ;  /* 0x0000000404057981 */ /* 0x000ea2000c1e1900 */
[----:B---3--:R-:W-:-:S04]  /*00a0*/  IMAD.WIDE.U32 R6, R9, 0x4, R6 ;  /* 0x0000000409067825 */ /* 0x008fc800078e0006 */
[----:B--2---:R-:W-:-:S05]  /*00b0*/  FADD R9, R2, R5 ;  /* 0x0000000502097221 */ /* 0x004fca0000000000 */
[----:B------:R-:W-:Y:S01]  /*00c0*/  STG.E desc[UR4][R6.64], R9 ;  /* 0x0000000906007986 */ /* 0x000fe2000c101904 */
[----:B------:R-:W-:Y:S05]  /*00d0*/  EXIT ;  /* 0x000000000000794d */ /* 0x000fea0003800000 */
.L_x_2:
        /* <DEDUP_REMOVED lines=10> */
.L_x_5:


//--------------------- .nv.shared.reserved.0     --------------------------
	.section	.nv.shared.reserved.0,"aw",@nobits
	.weak		__nv_reservedSMEM_offset_0_alias
	.size		__nv_reservedSMEM_offset_0_alias, 0, 64
	.other		__nv_reservedSMEM_offset_0_alias,@"STO_CUDA_RESERVED_SHARED STV_DEFAULT"
__nv_reservedSMEM_offset_0_alias:
	.zero		0
	.zero		64


//--------------------- .nv.constant0._Z10matrix_addPfS_S_m --------------------------
	.section	.nv.constant0._Z10matrix_addPfS_S_m,"a",@progbits
	.sectionflags	@""
	.align	4
.nv.constant0._Z10matrix_addPfS_S_m:
	.zero		928


//--------------------- .nv.constant0._Z13vector_assignPfS_S_ --------------------------
	.section	.nv.constant0._Z13vector_assignPfS_S_,"a",@progbits
	.sectionflags	@""
	.align	4
.nv.constant0._Z13vector_assignPfS_S_:
	.zero		920


//--------------------- .nv.constant0._Z10vector_addPfS_S_ --------------------------
	.section	.nv.constant0._Z10vector_addPfS_S_,"a",@progbits
	.sectionflags	@""
	.align	4
.nv.constant0._Z10vector_addPfS_S_:
	.zero		920


//--------------------- SYMBOLS --------------------------

	.type		.nv.reservedSmem.offset0,@object
	.size		.nv.reservedSmem.offset0,0x4
